	.headerflags	@"EF_CUDA_TEXMODE_UNIFIED EF_CUDA_64BIT_ADDRESS EF_CUDA_SM86 EF_CUDA_VIRTUAL_SM(EF_CUDA_SM86)"
	.elftype	@"ET_EXEC"


//--------------------- .nv.info                  --------------------------
	.section	.nv.info,"",@"SHT_CUDA_INFO"
	.align	4


	//----- nvinfo : EIATTR_REGCOUNT
	.align		4
        /*0000*/ 	.byte	0x04, 0x2f
        /*0002*/ 	.short	(.L_1 - .L_0)
	.align		4
.L_0:
        /*0004*/ 	.word	index@(triton_red_fused_addmm_0)
        /*0008*/ 	.word	0x0000001c


	//----- nvinfo : EIATTR_MIN_STACK_SIZE
	.align		4
.L_1:
        /*000c*/ 	.byte	0x04, 0x12
        /*000e*/ 	.short	(.L_3 - .L_2)
	.align		4
.L_2:
        /*0010*/ 	.word	index@(triton_red_fused_addmm_0)
        /*0014*/ 	.word	0x00000000


	//----- nvinfo : EIATTR_FRAME_SIZE
	.align		4
.L_3:
        /*0018*/ 	.byte	0x04, 0x11
        /*001a*/ 	.short	(.L_5 - .L_4)
	.align		4
.L_4:
        /*001c*/ 	.word	index@(triton_red_fused_addmm_0)
        /*0020*/ 	.word	0x00000000


	//----- nvinfo : EIATTR_MIN_STACK_SIZE
	.align		4
.L_5:
        /*0024*/ 	.byte	0x04, 0x12
        /*0026*/ 	.short	(.L_7 - .L_6)
	.align		4
.L_6:
        /*0028*/ 	.word	index@(triton_red_fused_addmm_0)
        /*002c*/ 	.word	0x00000000
.L_7:


//--------------------- .nv.info.triton_red_fused_addmm_0 --------------------------
	.section	.nv.info.triton_red_fused_addmm_0,"",@"SHT_CUDA_INFO"
	.sectionflags	@""
	.align	4


	//----- nvinfo : EIATTR_CUDA_API_VERSION
	.align		4
        /*0000*/ 	.byte	0x04, 0x37
        /*0002*/ 	.short	(.L_9 - .L_8)
.L_8:
        /*0004*/ 	.word	0x0000007c


	//----- nvinfo : EIATTR_SW2861232_WAR
	.align		4
.L_9:
        /*0008*/ 	.byte	0x01, 0x35
	.zero		2


	//----- nvinfo : EIATTR_PARAM_CBANK
	.align		4
        /*000c*/ 	.byte	0x04, 0x0a
        /*000e*/ 	.short	(.L_11 - .L_10)
	.align		4
.L_10:
        /*0010*/ 	.word	index@(.nv.constant0.triton_red_fused_addmm_0)
        /*0014*/ 	.short	0x0160
        /*0016*/ 	.short	0x0028


	//----- nvinfo : EIATTR_CBANK_PARAM_SIZE
	.align		4
.L_11:
        /*0018*/ 	.byte	0x03, 0x19
        /*001a*/ 	.short	0x0028


	//----- nvinfo : EIATTR_KPARAM_INFO
	.align		4
        /*001c*/ 	.byte	0x04, 0x17
        /*001e*/ 	.short	(.L_13 - .L_12)
.L_12:
        /*0020*/ 	.word	0x00000000
        /*0024*/ 	.short	0x0005
        /*0026*/ 	.short	0x0020
        /*0028*/ 	.byte	0x00, 0xf4, 0x21, 0x00


	//----- nvinfo : EIATTR_KPARAM_INFO
	.align		4
.L_13:
        /*002c*/ 	.byte	0x04, 0x17
        /*002e*/ 	.short	(.L_15 - .L_14)
.L_14:
        /*0030*/ 	.word	0x00000000
        /*0034*/ 	.short	0x0004
        /*0036*/ 	.short	0x001c
        /*0038*/ 	.byte	0x00, 0xf0, 0x11, 0x00


	//----- nvinfo : EIATTR_KPARAM_INFO
	.align		4
.L_15:
        /*003c*/ 	.byte	0x04, 0x17
        /*003e*/ 	.short	(.L_17 - .L_16)
.L_16:
        /*0040*/ 	.word	0x00000000
        /*0044*/ 	.short	0x0003
        /*0046*/ 	.short	0x0018
        /*0048*/ 	.byte	0x00, 0xf0, 0x11, 0x00


	//----- nvinfo : EIATTR_KPARAM_INFO
	.align		4
.L_17:
        /*004c*/ 	.byte	0x04, 0x17
        /*004e*/ 	.short	(.L_19 - .L_18)
.L_18:
        /*0050*/ 	.word	0x00000000
        /*0054*/ 	.short	0x0002
        /*0056*/ 	.short	0x0010
        /*0058*/ 	.byte	0x00, 0xf4, 0x21, 0x00


	//----- nvinfo : EIATTR_KPARAM_INFO
	.align		4
.L_19:
        /*005c*/ 	.byte	0x04, 0x17
        /*005e*/ 	.short	(.L_21 - .L_20)
.L_20:
        /*0060*/ 	.word	0x00000000
        /*0064*/ 	.short	0x0001
        /*0066*/ 	.short	0x0008
        /*0068*/ 	.byte	0x00, 0xf4, 0x21, 0x00


	//----- nvinfo : EIATTR_KPARAM_INFO
	.align		4
.L_21:
        /*006c*/ 	.byte	0x04, 0x17
        /*006e*/ 	.short	(.L_23 - .L_22)
.L_22:
        /*0070*/ 	.word	0x00000000
        /*0074*/ 	.short	0x0000
        /*0076*/ 	.short	0x0000
        /*0078*/ 	.byte	0x00, 0xf4, 0x21, 0x00


	//----- nvinfo : EIATTR_MAXREG_COUNT
	.align		4
.L_23:
        /*007c*/ 	.byte	0x03, 0x1b
        /*007e*/ 	.short	0x0040


	//----- nvinfo : EIATTR_COOP_GROUP_MASK_REGIDS
	.align		4
        /*0080*/ 	.byte	0x04, 0x29
        /*0082*/ 	.short	(.L_25 - .L_24)


	//   ....[0]....
.L_24:
        /*0084*/ 	.word	0xffffffff


	//   ....[1]....
        /*0088*/ 	.word	0xffffffff


	//   ....[2]....
        /*008c*/ 	.word	0xffffffff


	//   ....[3]....
        /*0090*/ 	.word	0xffffffff


	//   ....[4]....
        /*0094*/ 	.word	0xffffffff


	//   ....[5]....
        /*0098*/ 	.word	0xffffffff


	//   ....[6]....
        /*009c*/ 	.word	0xffffffff


	//   ....[7]....
        /*00a0*/ 	.word	0xffffffff


	//   ....[8]....
        /*00a4*/ 	.word	0xffffffff


	//----- nvinfo : EIATTR_COOP_GROUP_INSTR_OFFSETS
	.align		4
.L_25:
        /*00a8*/ 	.byte	0x04, 0x28
        /*00aa*/ 	.short	(.L_27 - .L_26)


	//   ....[0]....
.L_26:
        /*00ac*/ 	.word	0x000008d0


	//   ....[1]....
        /*00b0*/ 	.word	0x00000940


	//   ....[2]....
        /*00b4*/ 	.word	0x00000970


	//   ....[3]....
        /*00b8*/ 	.word	0x00000990


	//   ....[4]....
        /*00bc*/ 	.word	0x000009b0


	//   ....[5]....
        /*00c0*/ 	.word	0x00000a20


	//   ....[6]....
        /*00c4*/ 	.word	0x00000a40


	//   ....[7]....
        /*00c8*/ 	.word	0x00000a70


	//   ....[8]....
        /*00cc*/ 	.word	0x00000a90


	//----- nvinfo : EIATTR_EXIT_INSTR_OFFSETS
	.align		4
.L_27:
        /*00d0*/ 	.byte	0x04, 0x1c
        /*00d2*/ 	.short	(.L_29 - .L_28)


	//   ....[0]....
.L_28:
        /*00d4*/ 	.word	0x00000b30


	//   ....[1]....
        /*00d8*/ 	.word	0x00000b90


	//----- nvinfo : EIATTR_REQNTID
	.align		4
.L_29:
        /*00dc*/ 	.byte	0x04, 0x10
        /*00de*/ 	.short	(.L_31 - .L_30)
.L_30:
        /*00e0*/ 	.word	0x00000400
        /*00e4*/ 	.word	0x00000001
        /*00e8*/ 	.word	0x00000001


	//----- nvinfo : EIATTR_CRS_STACK_SIZE
	.align		4
.L_31:
        /*00ec*/ 	.byte	0x04, 0x1e
        /*00ee*/ 	.short	(.L_33 - .L_32)
.L_32:
        /*00f0*/ 	.word	0x00000000
.L_33:


//--------------------- .nv.callgraph             --------------------------
	.section	.nv.callgraph,"",@"SHT_CUDA_CALLGRAPH"
	.align	4
	.sectionentsize	8
	.align		4
        /*0000*/ 	.word	0x00000000
	.align		4
        /*0004*/ 	.word	0xffffffff
	.align		4
        /*0008*/ 	.word	0x00000000
	.align		4
        /*000c*/ 	.word	0xfffffffe
	.align		4
        /*0010*/ 	.word	0x00000000
	.align		4
        /*0014*/ 	.word	0xfffffffd
	.align		4
        /*0018*/ 	.word	0x00000000
	.align		4
        /*001c*/ 	.word	0xfffffffc


//--------------------- .nv.rel.action            --------------------------
	.section	.nv.rel.action,"",@"SHT_CUDA_RELOCINFO"
	.align	8
	.sectionentsize	8
        /*0000*/ 	.byte	0x73, 0x00, 0x00, 0x00, 0x00, 0x00, 0x00, 0x00, 0x00, 0x00, 0x00, 0x11, 0x25, 0x00, 0x05, 0x36


//--------------------- .nv.constant0.triton_red_fused_addmm_0 --------------------------
	.section	.nv.constant0.triton_red_fused_addmm_0,"a",@progbits
	.sectionflags	@""
	.align	4
.nv.constant0.triton_red_fused_addmm_0:
	.zero		392


//--------------------- .text.triton_red_fused_addmm_0 --------------------------
	.section	.text.triton_red_fused_addmm_0,"ax",@progbits
	.sectionflags	@"SHF_BARRIERS=1"
	.sectioninfo	@"SHI_REGISTERS=28"
	.align	128
        .global         triton_red_fused_addmm_0
        .type           triton_red_fused_addmm_0,@function
        .size           triton_red_fused_addmm_0,(.L_x_3 - triton_red_fused_addmm_0)
        .other          triton_red_fused_addmm_0,@"STO_CUDA_ENTRY STV_DEFAULT"
triton_red_fused_addmm_0:
.text.triton_red_fused_addmm_0:
[----:B------:R-:W-:Y:S02]  /*0000*/  MOV R1, c[0x0][0x28] ;  /* 0x00000a0000017a02 */ /* 0x000fe40000000f00 */
[----:B------:R-:W0:Y:S01]  /*0010*/  S2R R2, SR_TID.X ;  /* 0x0000000000027919 */ /* 0x000e220000002100 */
[----:B------:R-:W-:Y:S01]  /*0020*/  ULDC.64 UR4, c[0x0][0x118] ;  /* 0x0000460000047ab9 */ /* 0x000fe20000000a00 */
[----:B------:R-:W-:Y:S02]  /*0030*/  BSSY B0, `(.L_x_0) ;  /* 0x0000089000007945 */ /* 0x000fe40003800000 */
[----:B------:R-:W1:Y:S01]  /*0040*/  S2R R3, SR_CTAID.X ;  /* 0x0000000000037919 */ /* 0x000e620000002500 */
[----:B0-----:R-:W-:Y:S02]  /*0050*/  SHF.R.U32.HI R4, RZ, 0x9, R2 ;  /* 0x00000009ff047819 */ /* 0x001fe40000011602 */
[----:B-1----:R-:W-:Y:S02]  /*0060*/  SHF.L.U32 R3, R3, 0x1, RZ ;  /* 0x0000000103037819 */ /* 0x002fe400000006ff */
[----:B------:R-:W-:-:S04]  /*0070*/  SGXT.U32 R4, R4, 0x1 ;  /* 0x000000010404781a */ /* 0x000fc80000000000 */
[----:B------:R-:W-:-:S04]  /*0080*/  LOP3.LUT R0, R4, R3, RZ, 0xfc, !PT ;  /* 0x0000000304007212 */ /* 0x000fc800078efcff */
[----:B------:R-:W-:-:S13]  /*0090*/  ISETP.GE.AND P0, PT, R0, 0x2400, PT ;  /* 0x000024000000780c */ /* 0x000fda0003f06270 */
[----:B------:R-:W-:Y:S01]  /*00a0*/  @P0 MOV R6, RZ ;  /* 0x000000ff00060202 */ /* 0x000fe20000000f00 */
[----:B------:R-:W-:Y:S05]  /*00b0*/  @P0 BRA `(.L_x_1) ;  /* 0x0000080000000947 */ /* 0x000fea0003800000 */
[----:B------:R-:W-:Y:S02]  /*00c0*/  LOP3.LUT R5, R2, 0x1ff, RZ, 0xc0, !PT ;  /* 0x000001ff02057812 */ /* 0x000fe400078ec0ff */
[----:B------:R-:W-:-:S05]  /*00d0*/  MOV R25, 0x2 ;  /* 0x0000000200197802 */ /* 0x000fca0000000f00 */
[----:B------:R-:W-:-:S05]  /*00e0*/  IMAD.WIDE.U32 R6, R5, R25, c[0x0][0x160] ;  /* 0x0000580005067625 */ /* 0x000fca00078e0019 */
[----:B------:R0:W2:Y:S04]  /*00f0*/  LDG.E.EL.U16 R18, [R6.64] ;  /* 0x0000000406127981 */ /* 0x0000a8000c2e1500 */
[----:B------:R0:W3:Y:S04]  /*0100*/  LDG.E.EL.U16 R19, [R6.64+0x400] ;  /* 0x0004000406137981 */ /* 0x0000e8000c2e1500 */
[----:B------:R0:W4:Y:S04]  /*0110*/  LDG.E.EL.U16 R21, [R6.64+0x800] ;  /* 0x0008000406157981 */ /* 0x000128000c2e1500 */
[----:B------:R0:W5:Y:S04]  /*0120*/  LDG.E.EL.U16 R22, [R6.64+0xc00] ;  /* 0x000c000406167981 */ /* 0x000168000c2e1500 */
[----:B------:R0:W5:Y:S04]  /*0130*/  LDG.E.EL.U16 R23, [R6.64+0x1000] ;  /* 0x0010000406177981 */ /* 0x000168000c2e1500 */
[----:B------:R0:W5:Y:S01]  /*0140*/  LDG.E.EL.U16 R24, [R6.64+0x1400] ;  /* 0x0014000406187981 */ /* 0x000162000c2e1500 */
[----:B------:R-:W-:-:S05]  /*0150*/  IMAD R0, R0, 0xc00, RZ ;  /* 0x00000c0000007824 */ /* 0x000fca00078e02ff */
[-C--:B------:R-:W-:Y:S02]  /*0160*/  IADD3 R9, P0, R5, R0.reuse, RZ ;  /* 0x0000000005097210 */ /* 0x080fe40007f1e0ff */
[C---:B------:R-:W-:Y:S02]  /*0170*/  LOP3.LUT R10, R0.reuse, 0x1ff, R2, 0xf8, !PT ;  /* 0x000001ff000a7812 */ /* 0x040fe400078ef802 */
[----:B------:R-:W-:Y:S02]  /*0180*/  LEA.HI.X.SX32 R12, R0, RZ, 0x1, P0 ;  /* 0x000000ff000c7211 */ /* 0x000fe400000f0eff */
[----:B------:R-:W-:Y:S01]  /*0190*/  LEA R8, P0, R9, c[0x0][0x168], 0x1 ;  /* 0x00005a0009087a11 */ /* 0x000fe200078008ff */
[----:B------:R-:W-:Y:S01]  /*01a0*/  IMAD.WIDE R10, R10, R25, c[0x0][0x168] ;  /* 0x00005a000a0a7625 */ /* 0x000fe200078e0219 */
[----:B------:R-:W-:Y:S02]  /*01b0*/  IADD3 R16, R5, R0, RZ ;  /* 0x0000000005107210 */ /* 0x000fe40007ffe0ff */
[----:B------:R-:W-:-:S02]  /*01c0*/  LEA.HI.X R9, R9, c[0x0][0x16c], R12, 0x1, P0 ;  /* 0x00005b0009097a11 */ /* 0x000fc400000f0c0c */
[----:B------:R-:W-:Y:S01]  /*01d0*/  IADD3 R12, R16, 0x400, RZ ;  /* 0x00000400100c7810 */ /* 0x000fe20007ffe0ff */
[----:B------:R1:W5:Y:S04]  /*01e0*/  LDG.E.EF.U16 R0, [R10.64] ;  /* 0x000000040a007981 */ /* 0x000368000c0e1500 */
[----:B------:R-:W-:Y:S01]  /*01f0*/  IMAD.WIDE R12, R12, R25, c[0x0][0x168] ;  /* 0x00005a000c0c7625 */ /* 0x000fe200078e0219 */
[----:B------:R1:W5:Y:S01]  /*0200*/  LDG.E.EF.U16 R8, [R8.64+0x400] ;  /* 0x0004000408087981 */ /* 0x000362000c0e1500 */
[----:B------:R-:W-:-:S03]  /*0210*/  IADD3 R14, R16, 0x600, RZ ;  /* 0x00000600100e7810 */ /* 0x000fc60007ffe0ff */
[----:B0-----:R4:W5:Y:S01]  /*0220*/  LDG.E.EF.U16 R7, [R12.64] ;  /* 0x000000040c077981 */ /* 0x001962000c0e1500 */
[----:B------:R-:W-:Y:S01]  /*0230*/  IADD3 R17, R16, 0x800, RZ ;  /* 0x0000080010117810 */ /* 0x000fe20007ffe0ff */
[----:B------:R-:W-:Y:S01]  /*0240*/  IMAD.WIDE R14, R14, R25, c[0x0][0x168] ;  /* 0x00005a000e0e7625 */ /* 0x000fe200078e0219 */
[----:B------:R-:W-:-:S03]  /*0250*/  IADD3 R6, R16, 0xa00, RZ ;  /* 0x00000a0010067810 */ /* 0x000fc60007ffe0ff */
[-C--:B------:R-:W-:Y:S01]  /*0260*/  IMAD.WIDE R16, R17, R25.reuse, c[0x0][0x168] ;  /* 0x00005a0011107625 */ /* 0x080fe200078e0219 */
[----:B------:R0:W5:Y:S03]  /*0270*/  LDG.E.EF.U16 R5, [R14.64] ;  /* 0x000000040e057981 */ /* 0x000166000c0e1500 */
[----:B-1----:R-:W-:Y:S02]  /*0280*/  IMAD.WIDE R10, R6, R25, c[0x0][0x168] ;  /* 0x00005a00060a7625 */ /* 0x002fe400078e0219 */
[----:B------:R1:W5:Y:S04]  /*0290*/  LDG.E.EF.U16 R6, [R16.64] ;  /* 0x0000000410067981 */ /* 0x000368000c0e1500 */
[----:B------:R0:W5:Y:S01]  /*02a0*/  LDG.E.EF.U16 R9, [R10.64] ;  /* 0x000000040a097981 */ /* 0x000162000c0e1500 */
[----:B--2---:R-:W-:-:S02]  /*02b0*/  SHF.L.U32 R18, R18, 0x10, RZ ;  /* 0x0000001012127819 */ /* 0x004fc400000006ff */
[----:B---3--:R-:W-:-:S03]  /*02c0*/  SHF.L.U32 R19, R19, 0x10, RZ ;  /* 0x0000001013137819 */ /* 0x008fc600000006ff */
[----:B------:R-:W-:Y:S01]  /*02d0*/  FADD R20, RZ, -R18 ;  /* 0x80000012ff147221 */ /* 0x000fe20000000000 */
[----:B----4-:R-:W-:-:S03]  /*02e0*/  SHF.L.U32 R13, R21, 0x10, RZ ;  /* 0x00000010150d7819 */ /* 0x010fc600000006ff */
[----:B------:R-:W-:Y:S01]  /*02f0*/  FMUL R20, R20, 1.4426950216293334961 ;  /* 0x3fb8aa3b14147820 */ /* 0x000fe20000400000 */
[----:B------:R-:W-:Y:S01]  /*0300*/  FADD R12, RZ, -R19 ;  /* 0x80000013ff0c7221 */ /* 0x000fe20000000000 */
[----:B0-----:R-:W-:-:S03]  /*0310*/  FADD R15, RZ, -R13 ;  /* 0x8000000dff0f7221 */ /* 0x001fc60000000000 */
[----:B------:R-:W-:Y:S01]  /*0320*/  FSETP.GEU.AND P1, PT, R20, -126, PT ;  /* 0xc2fc00001400780b */ /* 0x000fe20003f2e000 */
[----:B------:R-:W-:Y:S01]  /*0330*/  FMUL R14, R12, 1.4426950216293334961 ;  /* 0x3fb8aa3b0c0e7820 */ /* 0x000fe20000400000 */
[----:B-----5:R-:W-:Y:S01]  /*0340*/  SHF.L.U32 R12, R22, 0x10, RZ ;  /* 0x00000010160c7819 */ /* 0x020fe200000006ff */
[----:B------:R-:W-:Y:S01]  /*0350*/  FMUL R15, R15, 1.4426950216293334961 ;  /* 0x3fb8aa3b0f0f7820 */ /* 0x000fe20000400000 */
[----:B------:R-:W-:Y:S02]  /*0360*/  SHF.L.U32 R10, R23, 0x10, RZ ;  /* 0x00000010170a7819 */ /* 0x000fe400000006ff */
[----:B------:R-:W-:Y:S01]  /*0370*/  FSETP.GEU.AND P2, PT, R14, -126, PT ;  /* 0xc2fc00000e00780b */ /* 0x000fe20003f4e000 */
[----:B------:R-:W-:Y:S01]  /*0380*/  FADD R11, RZ, -R12 ;  /* 0x8000000cff0b7221 */ /* 0x000fe20000000000 */
[----:B------:R-:W-:Y:S01]  /*0390*/  FSETP.GEU.AND P3, PT, R15, -126, PT ;  /* 0xc2fc00000f00780b */ /* 0x000fe20003f6e000 */
[----:B-1----:R-:W-:Y:S02]  /*03a0*/  FADD R17, RZ, -R10 ;  /* 0x8000000aff117221 */ /* 0x002fe40000000000 */
[----:B------:R-:W-:Y:S01]  /*03b0*/  FMUL R16, R11, 1.4426950216293334961 ;  /* 0x3fb8aa3b0b107820 */ /* 0x000fe20000400000 */
[----:B------:R-:W-:Y:S01]  /*03c0*/  SHF.L.U32 R11, R24, 0x10, RZ ;  /* 0x00000010180b7819 */ /* 0x000fe200000006ff */
[----:B------:R-:W-:Y:S01]  /*03d0*/  @!P1 FMUL R20, R20, 0.5 ;  /* 0x3f00000014149820 */ /* 0x000fe20000400000 */
[----:B------:R-:W-:Y:S01]  /*03e0*/  FMUL R21, R17, 1.4426950216293334961 ;  /* 0x3fb8aa3b11157820 */ /* 0x000fe20000400000 */
[----:B------:R-:W-:-:S02]  /*03f0*/  MOV R24, 0x3e800000 ;  /* 0x3e80000000187802 */ /* 0x000fc40000000f00 */
[----:B------:R-:W-:Y:S01]  /*0400*/  FADD R17, RZ, -R11 ;  /* 0x8000000bff117221 */ /* 0x000fe20000000000 */
[----:B------:R-:W-:Y:S01]  /*0410*/  FSETP.GEU.AND P4, PT, R16, -126, PT ;  /* 0xc2fc00001000780b */ /* 0x000fe20003f8e000 */
[----:B------:R-:W0:Y:S01]  /*0420*/  MUFU.EX2 R20, R20 ;  /* 0x0000001400147308 */ /* 0x000e220000000800 */
[----:B------:R-:W-:Y:S01]  /*0430*/  @!P2 FMUL R14, R14, 0.5 ;  /* 0x3f0000000e0ea820 */ /* 0x000fe20000400000 */
[----:B------:R-:W-:Y:S01]  /*0440*/  @!P3 FMUL R15, R15, 0.5 ;  /* 0x3f0000000f0fb820 */ /* 0x000fe20000400000 */
[----:B------:R-:W-:Y:S01]  /*0450*/  FMUL R23, R17, 1.4426950216293334961 ;  /* 0x3fb8aa3b11177820 */ /* 0x000fe20000400000 */
[----:B------:R-:W-:Y:S02]  /*0460*/  FSETP.GEU.AND P0, PT, R21, -126, PT ;  /* 0xc2fc00001500780b */ /* 0x000fe40003f0e000 */
[----:B------:R-:W-:Y:S02]  /*0470*/  SHF.L.U32 R0, R0, 0x10, RZ ;  /* 0x0000001000007819 */ /* 0x000fe400000006ff */
[----:B------:R-:W1:Y:S01]  /*0480*/  MUFU.EX2 R14, R14 ;  /* 0x0000000e000e7308 */ /* 0x000e620000000800 */
[----:B------:R-:W-:-:S03]  /*0490*/  SHF.L.U32 R8, R8, 0x10, RZ ;  /* 0x0000001008087819 */ /* 0x000fc600000006ff */
[----:B------:R-:W-:Y:S01]  /*04a0*/  @!P4 FMUL R16, R16, 0.5 ;  /* 0x3f0000001010c820 */ /* 0x000fe20000400000 */
[----:B------:R-:W-:Y:S01]  /*04b0*/  SHF.L.U32 R7, R7, 0x10, RZ ;  /* 0x0000001007077819 */ /* 0x000fe200000006ff */
[----:B0-----:R-:W-:Y:S01]  /*04c0*/  @!P1 FMUL R20, R20, R20 ;  /* 0x0000001414149220 */ /* 0x001fe20000400000 */
[----:B------:R-:W-:Y:S01]  /*04d0*/  FSETP.GEU.AND P1, PT, R23, -126, PT ;  /* 0xc2fc00001700780b */ /* 0x000fe20003f2e000 */
[----:B------:R-:W0:Y:S01]  /*04e0*/  MUFU.EX2 R15, R15 ;  /* 0x0000000f000f7308 */ /* 0x000e220000000800 */
[----:B------:R-:W-:Y:S01]  /*04f0*/  @!P0 FMUL R21, R21, 0.5 ;  /* 0x3f00000015158820 */ /* 0x000fe20000400000 */
[----:B------:R-:W-:Y:S01]  /*0500*/  FADD R20, R20, 1 ;  /* 0x3f80000014147421 */ /* 0x000fe20000000000 */
[----:B------:R-:W-:Y:S01]  /*0510*/  SHF.L.U32 R5, R5, 0x10, RZ ;  /* 0x0000001005057819 */ /* 0x000fe200000006ff */
[----:B-1----:R-:W-:-:S03]  /*0520*/  @!P2 FMUL R14, R14, R14 ;  /* 0x0000000e0e0ea220 */ /* 0x002fc60000400000 */
[----:B------:R-:W-:Y:S01]  /*0530*/  FSETP.GT.AND P2, PT, R20, 8.50705917302346158658e+37, PT ;  /* 0x7e8000001400780b */ /* 0x000fe20003f44000 */
[----:B------:R1:W2:Y:S01]  /*0540*/  MUFU.EX2 R17, R16 ;  /* 0x0000001000117308 */ /* 0x0002a20000000800 */
[----:B------:R-:W-:Y:S01]  /*0550*/  SHF.L.U32 R6, R6, 0x10, RZ ;  /* 0x0000001006067819 */ /* 0x000fe200000006ff */
[----:B------:R-:W-:Y:S02]  /*0560*/  FADD R14, R14, 1 ;  /* 0x3f8000000e0e7421 */ /* 0x000fe40000000000 */
[----:B------:R-:W-:Y:S01]  /*0570*/  @!P1 FMUL R23, R23, 0.5 ;  /* 0x3f00000017179820 */ /* 0x000fe20000400000 */
[----:B------:R-:W-:-:S03]  /*0580*/  SHF.L.U32 R9, R9, 0x10, RZ ;  /* 0x0000001009097819 */ /* 0x000fc600000006ff */
[----:B------:R3:W4:Y:S01]  /*0590*/  MUFU.EX2 R22, R21 ;  /* 0x0000001500167308 */ /* 0x0007220000000800 */
[----:B0-----:R-:W-:Y:S01]  /*05a0*/  @!P3 FMUL R15, R15, R15 ;  /* 0x0000000f0f0fb220 */ /* 0x001fe20000400000 */
[----:B------:R-:W-:Y:S02]  /*05b0*/  FSETP.GT.AND P3, PT, R14, 8.50705917302346158658e+37, PT ;  /* 0x7e8000000e00780b */ /* 0x000fe40003f64000 */
[----:B------:R-:W-:Y:S01]  /*05c0*/  @P2 FMUL R20, R20, 0.25 ;  /* 0x3e80000014142820 */ /* 0x000fe20000400000 */
[----:B-1----:R-:W-:Y:S01]  /*05d0*/  FADD R16, R15, 1 ;  /* 0x3f8000000f107421 */ /* 0x002fe20000000000 */
[----:B------:R-:W-:Y:S02]  /*05e0*/  FSEL R15, R24, 1, P2 ;  /* 0x3f800000180f7808 */ /* 0x000fe40001000000 */
[----:B------:R-:W0:Y:S01]  /*05f0*/  MUFU.EX2 R23, R23 ;  /* 0x0000001700177308 */ /* 0x000e220000000800 */
[----:B--2---:R-:W-:Y:S01]  /*0600*/  @!P4 FMUL R17, R17, R17 ;  /* 0x000000111111c220 */ /* 0x004fe20000400000 */
[----:B------:R-:W-:-:S03]  /*0610*/  FSETP.GT.AND P4, PT, R16, 8.50705917302346158658e+37, PT ;  /* 0x7e8000001000780b */ /* 0x000fc60003f84000 */
[----:B---3--:R-:W-:Y:S01]  /*0620*/  FADD R21, R17, 1 ;  /* 0x3f80000011157421 */ /* 0x008fe20000000000 */
[----:B------:R-:W-:Y:S01]  /*0630*/  FSEL R17, R24, 1, P3 ;  /* 0x3f80000018117808 */ /* 0x000fe20001800000 */
[----:B------:R-:W-:Y:S01]  /*0640*/  @P3 FMUL R14, R14, 0.25 ;  /* 0x3e8000000e0e3820 */ /* 0x000fe20000400000 */
[----:B----4-:R-:W-:Y:S01]  /*0650*/  @!P0 FMUL R22, R22, R22 ;  /* 0x0000001616168220 */ /* 0x010fe20000400000 */
[----:B------:R-:W1:Y:S01]  /*0660*/  MUFU.RCP R20, R20 ;  /* 0x0000001400147308 */ /* 0x000e620000001000 */
[----:B------:R-:W-:Y:S02]  /*0670*/  FSETP.GT.AND P0, PT, R21, 8.50705917302346158658e+37, PT ;  /* 0x7e8000001500780b */ /* 0x000fe40003f04000 */
[----:B------:R-:W-:-:S03]  /*0680*/  FADD R22, R22, 1 ;  /* 0x3f80000016167421 */ /* 0x000fc60000000000 */
[----:B------:R-:W-:Y:S01]  /*0690*/  @P4 FMUL R16, R16, 0.25 ;  /* 0x3e80000010104820 */ /* 0x000fe20000400000 */
[----:B0-----:R-:W-:Y:S01]  /*06a0*/  @!P1 FMUL R23, R23, R23 ;  /* 0x0000001717179220 */ /* 0x001fe20000400000 */
[----:B------:R-:W0:Y:S01]  /*06b0*/  MUFU.RCP R14, R14 ;  /* 0x0000000e000e7308 */ /* 0x000e220000001000 */
[----:B------:R-:W-:Y:S02]  /*06c0*/  FSETP.GT.AND P1, PT, R22, 8.50705917302346158658e+37, PT ;  /* 0x7e8000001600780b */ /* 0x000fe40003f24000 */
[----:B------:R-:W-:-:S03]  /*06d0*/  FADD R23, R23, 1 ;  /* 0x3f80000017177421 */ /* 0x000fc60000000000 */
[----:B------:R-:W-:Y:S02]  /*06e0*/  @P0 FMUL R21, R21, 0.25 ;  /* 0x3e80000015150820 */ /* 0x000fe40000400000 */
[----:B------:R-:W-:Y:S01]  /*06f0*/  FSETP.GT.AND P2, PT, R23, 8.50705917302346158658e+37, PT ;  /* 0x7e8000001700780b */ /* 0x000fe20003f44000 */
[----:B------:R-:W2:Y:S01]  /*0700*/  MUFU.RCP R16, R16 ;  /* 0x0000001000107308 */ /* 0x000ea20000001000 */
[----:B-1----:R-:W-:-:S04]  /*0710*/  FMUL R15, R20, R15 ;  /* 0x0000000f140f7220 */ /* 0x002fc80000400000 */
[----:B------:R-:W-:Y:S01]  /*0720*/  @P1 FMUL R22, R22, 0.25 ;  /* 0x3e80000016161820 */ /* 0x000fe20000400000 */
[----:B------:R-:W-:Y:S01]  /*0730*/  FMUL R15, R18, R15 ;  /* 0x0000000f120f7220 */ /* 0x000fe20000400000 */
[----:B0-----:R-:W-:Y:S01]  /*0740*/  FMUL R14, R14, R17 ;  /* 0x000000110e0e7220 */ /* 0x001fe20000400000 */
[----:B------:R-:W0:Y:S01]  /*0750*/  MUFU.RCP R21, R21 ;  /* 0x0000001500157308 */ /* 0x000e220000001000 */
[----:B------:R-:W-:Y:S01]  /*0760*/  FSEL R17, R24, 1, P4 ;  /* 0x3f80000018117808 */ /* 0x000fe20002000000 */
[----:B------:R-:W-:Y:S01]  /*0770*/  FFMA R15, R0, R15, RZ ;  /* 0x0000000f000f7223 */ /* 0x000fe200000000ff */
[----:B------:R-:W-:Y:S01]  /*0780*/  FMUL R19, R19, R14 ;  /* 0x0000000e13137220 */ /* 0x000fe20000400000 */
[----:B------:R-:W-:Y:S01]  /*0790*/  @P2 FMUL R23, R23, 0.25 ;  /* 0x3e80000017172820 */ /* 0x000fe20000400000 */
[----:B------:R-:W-:Y:S02]  /*07a0*/  FSEL R0, R24, 1, P0 ;  /* 0x3f80000018007808 */ /* 0x000fe40000000000 */
[----:B------:R-:W-:Y:S01]  /*07b0*/  FFMA R8, R8, R19, R15 ;  /* 0x0000001308087223 */ /* 0x000fe2000000000f */
[----:B------:R-:W1:Y:S01]  /*07c0*/  MUFU.RCP R22, R22 ;  /* 0x0000001600167308 */ /* 0x000e620000001000 */
[----:B--2---:R-:W-:-:S04]  /*07d0*/  FMUL R16, R16, R17 ;  /* 0x0000001110107220 */ /* 0x004fc80000400000 */
[----:B------:R-:W-:-:S03]  /*07e0*/  FMUL R16, R13, R16 ;  /* 0x000000100d107220 */ /* 0x000fc60000400000 */
[----:B------:R-:W2:Y:S01]  /*07f0*/  MUFU.RCP R23, R23 ;  /* 0x0000001700177308 */ /* 0x000ea20000001000 */
[----:B------:R-:W-:Y:S01]  /*0800*/  FFMA R8, R7, R16, R8 ;  /* 0x0000001007087223 */ /* 0x000fe20000000008 */
[C---:B------:R-:W-:Y:S01]  /*0810*/  FSEL R7, R24.reuse, 1, P1 ;  /* 0x3f80000018077808 */ /* 0x040fe20000800000 */
[----:B0-----:R-:W-:Y:S01]  /*0820*/  FMUL R21, R21, R0 ;  /* 0x0000000015157220 */ /* 0x001fe20000400000 */
[----:B------:R-:W-:-:S03]  /*0830*/  FSEL R0, R24, 1, P2 ;  /* 0x3f80000018007808 */ /* 0x000fc60001000000 */
[----:B------:R-:W-:Y:S01]  /*0840*/  FMUL R12, R12, R21 ;  /* 0x000000150c0c7220 */ /* 0x000fe20000400000 */
[----:B-1----:R-:W-:-:S03]  /*0850*/  FMUL R7, R22, R7 ;  /* 0x0000000716077220 */ /* 0x002fc60000400000 */
[----:B------:R-:W-:Y:S01]  /*0860*/  FFMA R5, R5, R12, R8 ;  /* 0x0000000c05057223 */ /* 0x000fe20000000008 */
[----:B------:R-:W-:Y:S01]  /*0870*/  FMUL R7, R10, R7 ;  /* 0x000000070a077220 */ /* 0x000fe20000400000 */
[----:B--2---:R-:W-:-:S03]  /*0880*/  FMUL R0, R23, R0 ;  /* 0x0000000017007220 */ /* 0x004fc60000400000 */
[----:B------:R-:W-:Y:S01]  /*0890*/  FFMA R6, R6, R7, R5 ;  /* 0x0000000706067223 */ /* 0x000fe20000000005 */
[----:B------:R-:W-:-:S04]  /*08a0*/  FMUL R0, R11, R0 ;  /* 0x000000000b007220 */ /* 0x000fc80000400000 */
[----:B------:R-:W-:Y:S02]  /*08b0*/  FFMA R6, R9, R0, R6 ;  /* 0x0000000009067223 */ /* 0x000fe40000000006 */
.L_x_1:
[----:B------:R-:W-:Y:S05]  /*08c0*/  BSYNC B0 ;  /* 0x0000000000007941 */ /* 0x000fea0003800000 */
.L_x_0:
[----:B------:R-:W0:Y:S01]  /*08d0*/  SHFL.BFLY PT, R5, R6, 0x10, 0x1f ;  /* 0x0e001f0006057f89 */ /* 0x000e2200000e0000 */
[----:B------:R-:W-:Y:S02]  /*08e0*/  LOP3.LUT P0, RZ, R2, 0x1f, RZ, 0xc0, !PT ;  /* 0x0000001f02ff7812 */ /* 0x000fe4000780c0ff */
[----:B------:R-:W-:Y:S02]  /*08f0*/  SHF.L.U32 R11, R4, 0x6, RZ ;  /* 0x00000006040b7819 */ /* 0x000fe400000006ff */
[----:B------:R-:W-:Y:S02]  /*0900*/  ISETP.GE.AND P1, PT, R2, 0x20, PT ;  /* 0x000000200200780c */ /* 0x000fe40003f26270 */
[----:B------:R-:W-:Y:S01]  /*0910*/  LOP3.LUT R3, R3, 0x1, R2, 0xf8, !PT ;  /* 0x0000000103037812 */ /* 0x000fe200078ef802 */
[----:B0-----:R-:W-:Y:S01]  /*0920*/  FADD R5, R5, R6 ;  /* 0x0000000605057221 */ /* 0x001fe20000000000 */
[----:B------:R-:W-:-:S04]  /*0930*/  SHF.R.U32.HI R6, RZ, 0x3, R2 ;  /* 0x00000003ff067819 */ /* 0x000fc80000011602 */
[----:B------:R-:W0:Y:S01]  /*0940*/  SHFL.BFLY PT, R0, R5, 0x8, 0x1f ;  /* 0x0d001f0005007f89 */ /* 0x000e2200000e0000 */
[----:B------:R-:W-:Y:S01]  /*0950*/  LOP3.LUT R6, R11, 0x3c, R6, 0xf8, !PT ;  /* 0x0000003c0b067812 */ /* 0x000fe200078ef806 */
[----:B0-----:R-:W-:-:S05]  /*0960*/  FADD R0, R5, R0 ;  /* 0x0000000005007221 */ /* 0x001fca0000000000 */
[----:B------:R-:W0:Y:S02]  /*0970*/  SHFL.BFLY PT, R7, R0, 0x4, 0x1f ;  /* 0x0c801f0000077f89 */ /* 0x000e2400000e0000 */
[----:B0-----:R-:W-:-:S05]  /*0980*/  FADD R7, R0, R7 ;  /* 0x0000000700077221 */ /* 0x001fca0000000000 */
[----:B------:R-:W0:Y:S02]  /*0990*/  SHFL.BFLY PT, R8, R7, 0x2, 0x1f ;  /* 0x0c401f0007087f89 */ /* 0x000e2400000e0000 */
[----:B0-----:R-:W-:-:S05]  /*09a0*/  FADD R8, R7, R8 ;  /* 0x0000000807087221 */ /* 0x001fca0000000000 */
[----:B------:R-:W0:Y:S02]  /*09b0*/  SHFL.BFLY PT, R9, R8, 0x1, 0x1f ;  /* 0x0c201f0008097f89 */ /* 0x000e2400000e0000 */
[----:B0-----:R-:W-:-:S05]  /*09c0*/  FADD R9, R8, R9 ;  /* 0x0000000908097221 */ /* 0x001fca0000000000 */
[----:B------:R-:W-:Y:S04]  /*09d0*/  @!P0 STS [R6], R9 ;  /* 0x0000000906008388 */ /* 0x000fe80000000800 */
[----:B------:R-:W-:Y:S01]  /*09e0*/  BAR.SYNC.DEFER_BLOCKING 0x0 ;  /* 0x0000000000007b1d */ /* 0x000fe20000010000 */
[----:B------:R-:W-:-:S04]  /*09f0*/  LOP3.LUT P0, RZ, R2, 0xf, RZ, 0xc0, !PT ;  /* 0x0000000f02ff7812 */ /* 0x000fc8000780c0ff */
[----:B------:R-:W-:Y:S01]  /*0a00*/  ISETP.LT.AND P0, PT, R2, 0x20, !P0 ;  /* 0x000000200200780c */ /* 0x000fe20004701270 */
[----:B------:R-:W0:Y:S04]  /*0a10*/  @!P1 LDS R10, [R2.X4] ;  /* 0x00000000020a9984 */ /* 0x000e280000004800 */
[----:B0-----:R-:W0:Y:S02]  /*0a20*/  SHFL.BFLY PT, R5, R10, 0x8, 0x1f ;  /* 0x0d001f000a057f89 */ /* 0x001e2400000e0000 */
[----:B0-----:R-:W-:-:S05]  /*0a30*/  FADD R5, R10, R5 ;  /* 0x000000050a057221 */ /* 0x001fca0000000000 */
[----:B------:R-:W0:Y:S02]  /*0a40*/  SHFL.BFLY PT, R0, R5, 0x4, 0x1f ;  /* 0x0c801f0005007f89 */ /* 0x000e2400000e0000 */
[----:B0-----:R-:W-:Y:S01]  /*0a50*/  FADD R0, R5, R0 ;  /* 0x0000000005007221 */ /* 0x001fe20000000000 */
[----:B------:R-:W-:-:S04]  /*0a60*/  IMAD R5, R4, -0x3c, R11 ;  /* 0xffffffc404057824 */ /* 0x000fc800078e020b */
[----:B------:R-:W0:Y:S02]  /*0a70*/  SHFL.BFLY PT, R7, R0, 0x2, 0x1f ;  /* 0x0c401f0000077f89 */ /* 0x000e2400000e0000 */
[----:B0-----:R-:W-:-:S05]  /*0a80*/  FADD R7, R0, R7 ;  /* 0x0000000700077221 */ /* 0x001fca0000000000 */
[----:B------:R-:W0:Y:S02]  /*0a90*/  SHFL.BFLY PT, R8, R7, 0x1, 0x1f ;  /* 0x0c201f0007087f89 */ /* 0x000e2400000e0000 */
[----:B0-----:R-:W-:-:S05]  /*0aa0*/  FADD R9, R7, R8 ;  /* 0x0000000807097221 */ /* 0x001fca0000000000 */
[----:B------:R-:W-:Y:S04]  /*0ab0*/  @P0 STS [R2.X4], R9 ;  /* 0x0000000902000388 */ /* 0x000fe80000004800 */
[----:B------:R-:W-:Y:S01]  /*0ac0*/  BAR.SYNC.DEFER_BLOCKING 0x0 ;  /* 0x0000000000007b1d */ /* 0x000fe20000010000 */
[----:B------:R-:W-:-:S04]  /*0ad0*/  LOP3.LUT P0, RZ, R2, 0x3fe, RZ, 0xc0, !PT ;  /* 0x000003fe02ff7812 */ /* 0x000fc8000780c0ff */
[----:B------:R-:W-:Y:S01]  /*0ae0*/  ISETP.LT.AND P0, PT, R3, 0x2400, !P0 ;  /* 0x000024000300780c */ /* 0x000fe20004701270 */
[----:B------:R-:W0:Y:S04]  /*0af0*/  LDS R6, [R11] ;  /* 0x000000000b067984 */ /* 0x000e280000000800 */
[----:B------:R-:W-:Y:S06]  /*0b00*/  BAR.SYNC.DEFER_BLOCKING 0x0 ;  /* 0x0000000000007b1d */ /* 0x000fec0000010000 */
[----:B0-----:R0:W-:Y:S04]  /*0b10*/  STS [R5], R6 ;  /* 0x0000000605007388 */ /* 0x0011e80000000800 */
[----:B------:R-:W-:Y:S06]  /*0b20*/  BAR.SYNC.DEFER_BLOCKING 0x0 ;  /* 0x0000000000007b1d */ /* 0x000fec0000010000 */
[----:B------:R-:W-:Y:S05]  /*0b30*/  @!P0 EXIT ;  /* 0x000000000000894d */ /* 0x000fea0003800000 */
[----:B0-----:R-:W-:Y:S02]  /*0b40*/  LOP3.LUT R0, R2, 0x1, RZ, 0xc0, !PT ;  /* 0x0000000102007812 */ /* 0x001fe400078ec0ff */
[----:B------:R-:W-:-:S03]  /*0b50*/  MOV R2, 0x4 ;  /* 0x0000000400027802 */ /* 0x000fc60000000f00 */
[----:B------:R-:W0:Y:S02]  /*0b60*/  LDS R5, [R0.X4] ;  /* 0x0000000000057984 */ /* 0x000e240000004800 */
[----:B------:R-:W-:-:S05]  /*0b70*/  IMAD.WIDE R2, R3, R2, c[0x0][0x170] ;  /* 0x00005c0003027625 */ /* 0x000fca00078e0202 */
[----:B0-----:R-:W-:Y:S01]  /*0b80*/  STG.E [R2.64], R5 ;  /* 0x0000000502007986 */ /* 0x001fe2000c101904 */
[----:B------:R-:W-:Y:S05]  /*0b90*/  EXIT ;  /* 0x000000000000794d */ /* 0x000fea0003800000 */
.L_x_2:
[----:B------:R-:W-:-:S00]  /*0ba0*/  BRA `(.L_x_2) ;  /* 0xfffffff000007947 */ /* 0x000fc0000383ffff */
[----:B------:R-:W-:-:S00]  /*0bb0*/  NOP ;  /* 0x0000000000007918 */ /* 0x000fc00000000000 */
        /* <DEDUP_REMOVED lines=12> */
.L_x_3:


//--------------------- .nv.shared.triton_red_fused_addmm_0 --------------------------
	.section	.nv.shared.triton_red_fused_addmm_0,"aw",@nobits
	.sectionflags	@""
	.align	16
